	.headerflags	@"EF_CUDA_TEXMODE_UNIFIED EF_CUDA_64BIT_ADDRESS EF_CUDA_SM86 EF_CUDA_VIRTUAL_SM(EF_CUDA_SM86)"
	.elftype	@"ET_EXEC"


//--------------------- .nv.info                  --------------------------
	.section	.nv.info,"",@"SHT_CUDA_INFO"
	.align	4


	//----- nvinfo : EIATTR_REGCOUNT
	.align		4
        /*0000*/ 	.byte	0x04, 0x2f
        /*0002*/ 	.short	(.L_1 - .L_0)
	.align		4
.L_0:
        /*0004*/ 	.word	index@(triton_mm)
        /*0008*/ 	.word	0x00000040


	//----- nvinfo : EIATTR_MIN_STACK_SIZE
	.align		4
.L_1:
        /*000c*/ 	.byte	0x04, 0x12
        /*000e*/ 	.short	(.L_3 - .L_2)
	.align		4
.L_2:
        /*0010*/ 	.word	index@(triton_mm)
        /*0014*/ 	.word	0x00000008


	//----- nvinfo : EIATTR_FRAME_SIZE
	.align		4
.L_3:
        /*0018*/ 	.byte	0x04, 0x11
        /*001a*/ 	.short	(.L_5 - .L_4)
	.align		4
.L_4:
        /*001c*/ 	.word	index@(triton_mm)
        /*0020*/ 	.word	0x00000008


	//----- nvinfo : EIATTR_MIN_STACK_SIZE
	.align		4
.L_5:
        /*0024*/ 	.byte	0x04, 0x12
        /*0026*/ 	.short	(.L_7 - .L_6)
	.align		4
.L_6:
        /*0028*/ 	.word	index@(triton_mm)
        /*002c*/ 	.word	0x00000008
.L_7:


//--------------------- .nv.info.triton_mm        --------------------------
	.section	.nv.info.triton_mm,"",@"SHT_CUDA_INFO"
	.sectionflags	@""
	.align	4


	//----- nvinfo : EIATTR_CUDA_API_VERSION
	.align		4
        /*0000*/ 	.byte	0x04, 0x37
        /*0002*/ 	.short	(.L_9 - .L_8)
.L_8:
        /*0004*/ 	.word	0x0000007c


	//----- nvinfo : EIATTR_SW2861232_WAR
	.align		4
.L_9:
        /*0008*/ 	.byte	0x01, 0x35
	.zero		2


	//----- nvinfo : EIATTR_PARAM_CBANK
	.align		4
        /*000c*/ 	.byte	0x04, 0x0a
        /*000e*/ 	.short	(.L_11 - .L_10)
	.align		4
.L_10:
        /*0010*/ 	.word	index@(.nv.constant0.triton_mm)
        /*0014*/ 	.short	0x0160
        /*0016*/ 	.short	0x0020


	//----- nvinfo : EIATTR_CBANK_PARAM_SIZE
	.align		4
.L_11:
        /*0018*/ 	.byte	0x03, 0x19
        /*001a*/ 	.short	0x0020


	//----- nvinfo : EIATTR_KPARAM_INFO
	.align		4
        /*001c*/ 	.byte	0x04, 0x17
        /*001e*/ 	.short	(.L_13 - .L_12)
.L_12:
        /*0020*/ 	.word	0x00000000
        /*0024*/ 	.short	0x0003
        /*0026*/ 	.short	0x0018
        /*0028*/ 	.byte	0x00, 0xf4, 0x21, 0x00


	//----- nvinfo : EIATTR_KPARAM_INFO
	.align		4
.L_13:
        /*002c*/ 	.byte	0x04, 0x17
        /*002e*/ 	.short	(.L_15 - .L_14)
.L_14:
        /*0030*/ 	.word	0x00000000
        /*0034*/ 	.short	0x0002
        /*0036*/ 	.short	0x0010
        /*0038*/ 	.byte	0x00, 0xf4, 0x21, 0x00


	//----- nvinfo : EIATTR_KPARAM_INFO
	.align		4
.L_15:
        /*003c*/ 	.byte	0x04, 0x17
        /*003e*/ 	.short	(.L_17 - .L_16)
.L_16:
        /*0040*/ 	.word	0x00000000
        /*0044*/ 	.short	0x0001
        /*0046*/ 	.short	0x0008
        /*0048*/ 	.byte	0x00, 0xf4, 0x21, 0x00


	//----- nvinfo : EIATTR_KPARAM_INFO
	.align		4
.L_17:
        /*004c*/ 	.byte	0x04, 0x17
        /*004e*/ 	.short	(.L_19 - .L_18)
.L_18:
        /*0050*/ 	.word	0x00000000
        /*0054*/ 	.short	0x0000
        /*0056*/ 	.short	0x0000
        /*0058*/ 	.byte	0x00, 0xf4, 0x21, 0x00


	//----- nvinfo : EIATTR_MAXREG_COUNT
	.align		4
.L_19:
        /*005c*/ 	.byte	0x03, 0x1b
        /*005e*/ 	.short	0x00ff


	//----- nvinfo : EIATTR_EXIT_INSTR_OFFSETS
	.align		4
        /*0060*/ 	.byte	0x04, 0x1c
        /*0062*/ 	.short	(.L_21 - .L_20)


	//   ....[0]....
.L_20:
        /*0064*/ 	.word	0x00001990


	//   ....[1]....
        /*0068*/ 	.word	0x000019e0


	//----- nvinfo : EIATTR_REQNTID
	.align		4
.L_21:
        /*006c*/ 	.byte	0x04, 0x10
        /*006e*/ 	.short	(.L_23 - .L_22)
.L_22:
        /*0070*/ 	.word	0x00000100
        /*0074*/ 	.word	0x00000001
        /*0078*/ 	.word	0x00000001
.L_23:


//--------------------- .nv.callgraph             --------------------------
	.section	.nv.callgraph,"",@"SHT_CUDA_CALLGRAPH"
	.align	4
	.sectionentsize	8
	.align		4
        /*0000*/ 	.word	0x00000000
	.align		4
        /*0004*/ 	.word	0xffffffff
	.align		4
        /*0008*/ 	.word	0x00000000
	.align		4
        /*000c*/ 	.word	0xfffffffe
	.align		4
        /*0010*/ 	.word	0x00000000
	.align		4
        /*0014*/ 	.word	0xfffffffd
	.align		4
        /*0018*/ 	.word	0x00000000
	.align		4
        /*001c*/ 	.word	0xfffffffc


//--------------------- .nv.rel.action            --------------------------
	.section	.nv.rel.action,"",@"SHT_CUDA_RELOCINFO"
	.align	8
	.sectionentsize	8
        /*0000*/ 	.byte	0x73, 0x00, 0x00, 0x00, 0x00, 0x00, 0x00, 0x00, 0x00, 0x00, 0x00, 0x11, 0x25, 0x00, 0x05, 0x36


//--------------------- .nv.constant0.triton_mm   --------------------------
	.section	.nv.constant0.triton_mm,"a",@progbits
	.sectionflags	@""
	.align	4
.nv.constant0.triton_mm:
	.zero		384


//--------------------- .text.triton_mm           --------------------------
	.section	.text.triton_mm,"ax",@progbits
	.sectionflags	@"SHF_BARRIERS=1"
	.sectioninfo	@"SHI_REGISTERS=64"
	.align	128
        .global         triton_mm
        .type           triton_mm,@function
        .size           triton_mm,(.L_x_2 - triton_mm)
        .other          triton_mm,@"STO_CUDA_ENTRY STV_DEFAULT"
triton_mm:
.text.triton_mm:
[----:B------:R-:W-:-:S03]  /*0000*/  IMAD.MOV.U32 R1, RZ, RZ, c[0x0][0x28] ;  /* 0x00000a00ff017624 */ /* 0x000fc600078e00ff */
[----:B------:R-:W1:Y:S01]  /*0010*/  S2R R9, SR_CTAID.X ;  /* 0x0000000000097919 */ /* 0x000e620000002500 */
[----:B------:R-:W-:Y:S01]  /*0020*/  IMAD.MOV.U32 R5, RZ, RZ, -0x8 ;  /* 0xfffffff8ff057424 */ /* 0x000fe200078e00ff */
[----:B------:R-:W-:Y:S01]  /*0030*/  IADD3 R1, R1, -0x8, RZ ;  /* 0xfffffff801017810 */ /* 0x000fe20007ffe0ff */
[----:B------:R-:W-:Y:S01]  /*0040*/  ULDC.64 UR4, c[0x0][0x118] ;  /* 0x0000460000047ab9 */ /* 0x000fe20000000a00 */
[----:B------:R-:W-:Y:S01]  /*0050*/  IMAD.MOV.U32 R52, RZ, RZ, 0x2 ;  /* 0x00000002ff347424 */ /* 0x000fe200078e00ff */
[----:B------:R-:W-:Y:S01]  /*0060*/  CS2R R24, SRZ ;  /* 0x0000000000187805 */ /* 0x000fe2000001ff00 */
[----:B------:R-:W-:Y:S01]  /*0070*/  IMAD.MOV.U32 R53, RZ, RZ, RZ ;  /* 0x000000ffff357224 */ /* 0x000fe200078e00ff */
[----:B------:R-:W-:Y:S01]  /*0080*/  CS2R R26, SRZ ;  /* 0x00000000001a7805 */ /* 0x000fe2000001ff00 */
[----:B------:R-:W-:Y:S01]  /*0090*/  IMAD.MOV.U32 R54, RZ, RZ, RZ ;  /* 0x000000ffff367224 */ /* 0x000fe200078e00ff */
[----:B------:R-:W-:Y:S01]  /*00a0*/  CS2R R32, SRZ ;  /* 0x0000000000207805 */ /* 0x000fe2000001ff00 */
        /* <DEDUP_REMOVED lines=8> */
[----:B-1----:R-:W-:Y:S01]  /*0130*/  IMAD.HI R0, R9, 0x2aaaaaab, RZ ;  /* 0x2aaaaaab09007827 */ /* 0x002fe200078e02ff */
[----:B------:R-:W-:-:S04]  /*0140*/  IABS R8, R9 ;  /* 0x0000000900087213 */ /* 0x000fc80000000000 */
[----:B------:R-:W-:-:S04]  /*0150*/  SHF.R.U32.HI R3, RZ, 0x1f, R0 ;  /* 0x0000001fff037819 */ /* 0x000fc80000011600 */
[----:B------:R-:W-:-:S05]  /*0160*/  LEA.HI.SX32 R0, R0, R3, 0x18 ;  /* 0x0000000300007211 */ /* 0x000fca00078fc2ff */
[C---:B------:R-:W-:Y:S02]  /*0170*/  IMAD R2, R0.reuse, R5, 0x21 ;  /* 0x0000002100027424 */ /* 0x040fe400078e0205 */
[----:B------:R-:W-:-:S03]  /*0180*/  IMAD R7, R0, -0x600, R9 ;  /* 0xfffffa0000077824 */ /* 0x000fc600078e0209 */
[----:B------:R-:W-:Y:S02]  /*0190*/  IMNMX R4, R2, 0x8, PT ;  /* 0x0000000802047817 */ /* 0x000fe40003800200 */
[----:B------:R-:W-:Y:S02]  /*01a0*/  IABS R10, R7 ;  /* 0x00000007000a7213 */ /* 0x000fe40000000000 */
[-C--:B------:R-:W-:Y:S02]  /*01b0*/  IABS R6, R4.reuse ;  /* 0x0000000400067213 */ /* 0x080fe40000000000 */
[-C--:B------:R-:W-:Y:S02]  /*01c0*/  IABS R12, R4.reuse ;  /* 0x00000004000c7213 */ /* 0x080fe40000000000 */
[----:B------:R-:W1:Y:S01]  /*01d0*/  I2F.RP R5, R6 ;  /* 0x0000000600057306 */ /* 0x000e620000209400 */
[----:B------:R-:W-:-:S04]  /*01e0*/  LOP3.LUT R7, R7, R4, RZ, 0x3c, !PT ;  /* 0x0000000407077212 */ /* 0x000fc800078e3cff */
[----:B------:R-:W-:-:S03]  /*01f0*/  ISETP.GE.AND P3, PT, R7, RZ, PT ;  /* 0x000000ff0700720c */ /* 0x000fc60003f66270 */
[----:B-1----:R-:W1:Y:S02]  /*0200*/  MUFU.RCP R5, R5 ;  /* 0x0000000500057308 */ /* 0x002e640000001000 */
[----:B-1----:R-:W-:-:S06]  /*0210*/  IADD3 R2, R5, 0xffffffe, RZ ;  /* 0x0ffffffe05027810 */ /* 0x002fcc0007ffe0ff */
[----:B------:R1:W2:Y:S02]  /*0220*/  F2I.FTZ.U32.TRUNC.NTZ R3, R2 ;  /* 0x0000000200037305 */ /* 0x0002a4000021f000 */
[----:B-1----:R-:W-:Y:S02]  /*0230*/  IMAD.MOV.U32 R2, RZ, RZ, RZ ;  /* 0x000000ffff027224 */ /* 0x002fe400078e00ff */
[----:B--2---:R-:W-:-:S04]  /*0240*/  IMAD.MOV R11, RZ, RZ, -R3 ;  /* 0x000000ffff0b7224 */ /* 0x004fc800078e0a03 */
[----:B------:R-:W-:-:S04]  /*0250*/  IMAD R11, R11, R6, RZ ;  /* 0x000000060b0b7224 */ /* 0x000fc800078e02ff */
[----:B------:R-:W-:-:S04]  /*0260*/  IMAD.HI.U32 R3, R3, R11, R2 ;  /* 0x0000000b03037227 */ /* 0x000fc800078e0002 */
[----:B------:R-:W-:Y:S02]  /*0270*/  IMAD.MOV R11, RZ, RZ, -R12 ;  /* 0x000000ffff0b7224 */ /* 0x000fe400078e0a0c */
[----:B------:R-:W-:-:S04]  /*0280*/  IMAD.HI.U32 R2, R3, R10, RZ ;  /* 0x0000000a03027227 */ /* 0x000fc800078e00ff */
[----:B------:R-:W-:-:S04]  /*0290*/  IMAD.HI.U32 R3, R3, R8, RZ ;  /* 0x0000000803037227 */ /* 0x000fc800078e00ff */
[-C--:B------:R-:W-:Y:S02]  /*02a0*/  IMAD R5, R2, R11.reuse, R10 ;  /* 0x0000000b02057224 */ /* 0x080fe400078e020a */
[----:B------:R-:W-:Y:S02]  /*02b0*/  IMAD R3, R3, R11, R8 ;  /* 0x0000000b03037224 */ /* 0x000fe400078e0208 */
[----:B------:R-:W1:Y:S01]  /*02c0*/  S2R R11, SR_TID.X ;  /* 0x00000000000b7919 */ /* 0x000e620000002100 */
[C---:B------:R-:W-:Y:S02]  /*02d0*/  ISETP.GT.U32.AND P2, PT, R6.reuse, R5, PT ;  /* 0x000000050600720c */ /* 0x040fe40003f44070 */
[----:B------:R-:W-:-:S11]  /*02e0*/  ISETP.GT.U32.AND P0, PT, R6, R3, PT ;  /* 0x000000030600720c */ /* 0x000fd60003f04070 */
[--C-:B------:R-:W-:Y:S01]  /*02f0*/  @!P2 IMAD.IADD R5, R5, 0x1, -R6.reuse ;  /* 0x000000010505a824 */ /* 0x100fe200078e0a06 */
[----:B------:R-:W-:Y:S01]  /*0300*/  @!P2 IADD3 R2, R2, 0x1, RZ ;  /* 0x000000010202a810 */ /* 0x000fe20007ffe0ff */
[----:B------:R-:W-:Y:S01]  /*0310*/  @!P0 IMAD.IADD R3, R3, 0x1, -R6 ;  /* 0x0000000103038824 */ /* 0x000fe200078e0a06 */
[----:B------:R-:W-:Y:S02]  /*0320*/  ISETP.GE.AND P2, PT, R9, RZ, PT ;  /* 0x000000ff0900720c */ /* 0x000fe40003f46270 */
[----:B------:R-:W-:Y:S02]  /*0330*/  ISETP.GE.U32.AND P0, PT, R5, R6, PT ;  /* 0x000000060500720c */ /* 0x000fe40003f06070 */
[----:B------:R-:W-:Y:S02]  /*0340*/  ISETP.GT.U32.AND P1, PT, R6, R3, PT ;  /* 0x000000030600720c */ /* 0x000fe40003f24070 */
[----:B-1----:R-:W-:Y:S01]  /*0350*/  SHF.R.U32.HI R5, RZ, 0x2, R11 ;  /* 0x00000002ff057819 */ /* 0x002fe2000001160b */
[C---:B------:R-:W-:Y:S01]  /*0360*/  IMAD.SHL.U32 R10, R11.reuse, 0x2, RZ ;  /* 0x000000020b0a7824 */ /* 0x040fe200078e00ff */
[----:B------:R-:W-:-:S02]  /*0370*/  LOP3.LUT R13, R11, 0x80, RZ, 0xc0, !PT ;  /* 0x000000800b0d7812 */ /* 0x000fc400078ec0ff */
[----:B------:R-:W-:Y:S02]  /*0380*/  SGXT.U32 R5, R5, 0x5 ;  /* 0x000000050505781a */ /* 0x000fe40000000000 */
[----:B------:R-:W-:-:S03]  /*0390*/  SHF.R.U32.HI R58, RZ, 0x1, R11 ;  /* 0x00000001ff3a7819 */ /* 0x000fc6000001160b */
[----:B------:R-:W-:Y:S02]  /*03a0*/  @P0 IADD3 R2, R2, 0x1, RZ ;  /* 0x0000000102020810 */ /* 0x000fe40007ffe0ff */
[----:B------:R-:W-:Y:S01]  /*03b0*/  @!P1 IMAD.IADD R3, R3, 0x1, -R6 ;  /* 0x0000000103039824 */ /* 0x000fe200078e0a06 */
[----:B------:R-:W-:Y:S02]  /*03c0*/  ISETP.NE.AND P0, PT, R4, RZ, PT ;  /* 0x000000ff0400720c */ /* 0x000fe40003f05270 */
[----:B------:R-:W-:Y:S01]  /*03d0*/  @!P3 IMAD.MOV R2, RZ, RZ, -R2 ;  /* 0x000000ffff02b224 */ /* 0x000fe200078e0a02 */
[----:B------:R-:W-:Y:S01]  /*03e0*/  LOP3.LUT R4, RZ, R4, RZ, 0x33, !PT ;  /* 0x00000004ff047212 */ /* 0x000fe200078e33ff */
[----:B------:R-:W-:Y:S01]  /*03f0*/  @!P2 IMAD.MOV R3, RZ, RZ, -R3 ;  /* 0x000000ffff03a224 */ /* 0x000fe200078e0a03 */
[----:B------:R-:W-:Y:S01]  /*0400*/  SHF.R.U32.HI R6, RZ, 0x2, R13 ;  /* 0x00000002ff067819 */ /* 0x000fe2000001160d */
[----:B------:R-:W-:Y:S01]  /*0410*/  IMAD.SHL.U32 R13, R11, 0x10, RZ ;  /* 0x000000100b0d7824 */ /* 0x000fe200078e00ff */
[----:B------:R-:W-:-:S02]  /*0420*/  SEL R61, R4, R2, !P0 ;  /* 0x00000002043d7207 */ /* 0x000fc40004000000 */
[----:B------:R-:W-:Y:S02]  /*0430*/  SEL R3, R4, R3, !P0 ;  /* 0x0000000304037207 */ /* 0x000fe40004000000 */
[----:B------:R-:W-:Y:S01]  /*0440*/  LOP3.LUT R2, R5, R6, RZ, 0xfc, !PT ;  /* 0x0000000605027212 */ /* 0x000fe200078efcff */
[----:B------:R-:W-:Y:S01]  /*0450*/  IMAD.SHL.U32 R61, R61, 0x40, RZ ;  /* 0x000000403d3d7824 */ /* 0x000fe200078e00ff */
[----:B------:R-:W-:Y:S01]  /*0460*/  SGXT.U32 R58, R58, 0x7 ;  /* 0x000000073a3a781a */ /* 0x000fe20000000000 */
[----:B------:R-:W-:Y:S01]  /*0470*/  IMAD R0, R0, 0x8, R3 ;  /* 0x0000000800007824 */ /* 0x000fe200078e0203 */
[----:B------:R-:W-:Y:S02]  /*0480*/  LOP3.LUT R9, R10, 0x10, R13, 0x48, !PT ;  /* 0x000000100a097812 */ /* 0x000fe400078e480d */
[----:B------:R-:W-:Y:S01]  /*0490*/  LOP3.LUT R3, R61, R2, RZ, 0xfc, !PT ;  /* 0x000000023d037212 */ /* 0x000fe200078efcff */
[----:B------:R-:W-:Y:S01]  /*04a0*/  IMAD.SHL.U32 R7, R0, 0x80, RZ ;  /* 0x0000008000077824 */ /* 0x000fe200078e00ff */
[----:B------:R-:W-:-:S03]  /*04b0*/  SHF.R.U32.HI R12, RZ, 0x2, R11 ;  /* 0x00000002ff0c7819 */ /* 0x000fc6000001160b */
[----:B------:R-:W-:Y:S01]  /*04c0*/  IMAD.HI R5, R3, 0x2aaaaaab, RZ ;  /* 0x2aaaaaab03057827 */ /* 0x000fe200078e02ff */
[----:B------:R-:W-:Y:S01]  /*04d0*/  LOP3.LUT R0, R7, R58, RZ, 0xfc, !PT ;  /* 0x0000003a07007212 */ /* 0x000fe200078efcff */
[----:B------:R1:W-:Y:S02]  /*04e0*/  STL [R1], R7 ;  /* 0x0000000701007387 */ /* 0x0003e40000100800 */
[----:B------:R-:W-:Y:S01]  /*04f0*/  IMAD R58, R58, 0x20, R9 ;  /* 0x000000203a3a7824 */ /* 0x000fe200078e0209 */
[----:B------:R-:W-:Y:S01]  /*0500*/  SHF.R.U32.HI R8, RZ, 0x1f, R5 ;  /* 0x0000001fff087819 */ /* 0x000fe20000011605 */
[----:B------:R-:W-:-:S03]  /*0510*/  IMAD.HI R4, R0, 0x7f807f81, RZ ;  /* 0x7f807f8100047827 */ /* 0x000fc600078e02ff */
[----:B------:R-:W-:Y:S01]  /*0520*/  LEA.HI R8, R5, R8, RZ, 0x15 ;  /* 0x0000000805087211 */ /* 0x000fe200078fa8ff */
[C---:B------:R-:W-:Y:S01]  /*0530*/  IMAD.SHL.U32 R9, R11.reuse, 0x4, RZ ;  /* 0x000000040b097824 */ /* 0x040fe200078e00ff */
[----:B------:R-:W-:Y:S01]  /*0540*/  SHF.R.U32.HI R5, RZ, 0x1f, R4 ;  /* 0x0000001fff057819 */ /* 0x000fe20000011604 */
[----:B-1----:R-:W-:Y:S02]  /*0550*/  IMAD.SHL.U32 R7, R11, 0x8, RZ ;  /* 0x000000080b077824 */ /* 0x002fe400078e00ff */
[----:B------:R-:W-:Y:S01]  /*0560*/  IMAD R8, R8, -0x3000, R3 ;  /* 0xffffd00008087824 */ /* 0x000fe200078e0203 */
[----:B------:R-:W-:Y:S02]  /*0570*/  LEA.HI.SX32 R5, R4, R5, 0x15 ;  /* 0x0000000504057211 */ /* 0x000fe400078faaff */
[----:B------:R-:W-:Y:S02]  /*0580*/  LOP3.LUT R4, R13, 0x10, RZ, 0xc0, !PT ;  /* 0x000000100d047812 */ /* 0x000fe400078ec0ff */
[----:B------:R-:W-:Y:S01]  /*0590*/  LOP3.LUT R7, R7, 0x18, RZ, 0xc0, !PT ;  /* 0x0000001807077812 */ /* 0x000fe200078ec0ff */
[----:B------:R-:W-:Y:S01]  /*05a0*/  IMAD R5, R5, -0x1010, R0 ;  /* 0xffffeff005057824 */ /* 0x000fe200078e0200 */
[----:B------:R-:W-:-:S02]  /*05b0*/  LOP3.LUT R0, R12, 0x8, RZ, 0xc0, !PT ;  /* 0x000000080c007812 */ /* 0x000fc400078ec0ff */
[----:B------:R-:W-:Y:S01]  /*05c0*/  LOP3.LUT R57, R7, 0x10, R11, 0x78, !PT ;  /* 0x0000001007397812 */ /* 0x000fe200078e780b */
[----:B------:R-:W-:Y:S01]  /*05d0*/  IMAD R4, R5, 0xc00, R4 ;  /* 0x00000c0005047824 */ /* 0x000fe200078e0204 */
[----:B------:R-:W-:Y:S01]  /*05e0*/  LOP3.LUT R59, R10, 0x10, R9, 0x48, !PT ;  /* 0x000000100a3b7812 */ /* 0x000fe200078e4809 */
[----:B------:R-:W-:Y:S01]  /*05f0*/  IMAD R8, R8, 0xc00, R7 ;  /* 0x00000c0008087824 */ /* 0x000fe200078e0207 */
[----:B------:R-:W-:Y:S01]  /*0600*/  LOP3.LUT R0, R0, 0x7, R11, 0xf8, !PT ;  /* 0x0000000700007812 */ /* 0x000fe200078ef80b */
[----:B------:R-:W-:Y:S01]  /*0610*/  IMAD R57, R2, 0x20, R57 ;  /* 0x0000002002397824 */ /* 0x000fe200078e0239 */
[----:B------:R-:W-:Y:S02]  /*0620*/  IADD3 R46, P0, R4, c[0x0][0x160], RZ ;  /* 0x00005800042e7a10 */ /* 0x000fe40007f1e0ff */
[----:B------:R-:W-:Y:S01]  /*0630*/  IADD3 R50, P1, R8, c[0x0][0x168], RZ ;  /* 0x00005a0008327a10 */ /* 0x000fe20007f3e0ff */
[----:B------:R-:W-:Y:S01]  /*0640*/  IMAD R59, R0, 0x20, R59 ;  /* 0x00000020003b7824 */ /* 0x000fe200078e023b */
[----:B------:R-:W-:Y:S01]  /*0650*/  LEA.HI.X.SX32 R47, R4, c[0x0][0x164], 0x1, P0 ;  /* 0x00005900042f7a11 */ /* 0x000fe200000f0eff */
[----:B------:R-:W-:Y:S01]  /*0660*/  IMAD.MOV.U32 R0, RZ, RZ, -0x1 ;  /* 0xffffffffff007424 */ /* 0x000fe200078e00ff */
[----:B------:R-:W-:Y:S01]  /*0670*/  LEA.HI.X.SX32 R51, R8, c[0x0][0x16c], 0x1, P1 ;  /* 0x00005b0008337a11 */ /* 0x000fe200008f0eff */
[----:B------:R-:W-:Y:S01]  /*0680*/  CS2R R4, SRZ ;  /* 0x0000000000047805 */ /* 0x000fe2000001ff00 */
[----:B------:R-:W-:Y:S01]  /*0690*/  LOP3.LUT R2, R12, 0x10, RZ, 0xc0, !PT ;  /* 0x000000100c027812 */ /* 0x000fe200078ec0ff */
[----:B------:R1:W-:Y:S01]  /*06a0*/  LDGSTS.E.BYPASS.128 [R58], [R46.64] ;  /* 0x000000002e3a7fae */ /* 0x0003e2000b901c44 */
[----:B------:R-:W-:Y:S01]  /*06b0*/  LOP3.LUT R60, R11, 0x10, R9, 0x48, !PT ;  /* 0x000000100b3c7812 */ /* 0x000fe200078e4809 */
[----:B------:R-:W-:Y:S01]  /*06c0*/  CS2R R12, SRZ ;  /* 0x00000000000c7805 */ /* 0x000fe2000001ff00 */
[----:B------:R-:W-:Y:S01]  /*06d0*/  LOP3.LUT R3, R2, 0xf, R11, 0xf8, !PT ;  /* 0x0000000f02037812 */ /* 0x000fe200078ef80b */
[----:B------:R-:W0:Y:S01]  /*06e0*/  LDGDEPBAR ;  /* 0x00000000000079af */ /* 0x000e220000000000 */
[----:B------:R-:W-:Y:S01]  /*06f0*/  IADD3 R55, P0, R50, 0x60, RZ ;  /* 0x0000006032377810 */ /* 0x000fe20007f1e0ff */
[----:B------:R-:W-:Y:S01]  /*0700*/  CS2R R8, SRZ ;  /* 0x0000000000087805 */ /* 0x000fe2000001ff00 */
[----:B------:R-:W-:Y:S01]  /*0710*/  LOP3.LUT R3, R3, R6, RZ, 0xfc, !PT ;  /* 0x0000000603037212 */ /* 0x000fe200078efcff */
[----:B------:R2:W-:Y:S01]  /*0720*/  LDGSTS.E.64 [R57+0x3000], [R50.64] ;  /* 0x0300000032397fae */ /* 0x0005e2000b921a44 */
[----:B------:R-:W-:Y:S01]  /*0730*/  IADD3 R56, P1, R46, 0x60, RZ ;  /* 0x000000602e387810 */ /* 0x000fe20007f3e0ff */
[----:B------:R-:W-:Y:S01]  /*0740*/  CS2R R6, SRZ ;  /* 0x0000000000067805 */ /* 0x000fe2000001ff00 */
[----:B------:R-:W-:Y:S01]  /*0750*/  CS2R R10, SRZ ;  /* 0x00000000000a7805 */ /* 0x000fe2000001ff00 */
[----:B------:R-:W0:Y:S01]  /*0760*/  LDGDEPBAR ;  /* 0x00000000000079af */ /* 0x000e220000000000 */
[----:B------:R-:W-:-:S03]  /*0770*/  IMAD R60, R3, 0x20, R60 ;  /* 0x00000020033c7824 */ /* 0x000fc600078e023c */
[----:B------:R-:W-:Y:S06]  /*0780*/  BAR.SYNC.DEFER_BLOCKING 0x0 ;  /* 0x0000000000007b1d */ /* 0x000fec0000010000 */
[----:B------:R-:W-:Y:S01]  /*0790*/  @!PT LDS RZ, [RZ] ;  /* 0x00000000fffff984 */ /* 0x000fe20000000800 */
[----:B------:R-:W-:Y:S01]  /*07a0*/  @!PT LDS RZ, [RZ] ;  /* 0x00000000fffff984 */ /* 0x000fe20000000800 */
[----:B------:R-:W-:Y:S01]  /*07b0*/  @!PT LDS RZ, [RZ] ;  /* 0x00000000fffff984 */ /* 0x000fe20000000800 */
[----:B------:R1:W-:Y:S04]  /*07c0*/  LDGSTS.E.BYPASS.128 [R58+0x1000], [R46.64+0x20] ;  /* 0x010000202e3a7fae */ /* 0x0003e8000b901c44 */
[----:B------:R-:W0:Y:S04]  /*07d0*/  LDGDEPBAR ;  /* 0x00000000000079af */ /* 0x000e280000000000 */
[----:B------:R2:W-:Y:S04]  /*07e0*/  LDGSTS.E.64 [R57+0x3800], [R50.64+0x20] ;  /* 0x0380002032397fae */ /* 0x0005e8000b921a44 */
[----:B------:R-:W0:Y:S04]  /*07f0*/  LDGDEPBAR ;  /* 0x00000000000079af */ /* 0x000e280000000000 */
[----:B------:R-:W-:Y:S06]  /*0800*/  BAR.SYNC.DEFER_BLOCKING 0x0 ;  /* 0x0000000000007b1d */ /* 0x000fec0000010000 */
[----:B------:R-:W-:Y:S01]  /*0810*/  @!PT LDS RZ, [RZ] ;  /* 0x00000000fffff984 */ /* 0x000fe20000000800 */
[----:B------:R-:W-:Y:S01]  /*0820*/  @!PT LDS RZ, [RZ] ;  /* 0x00000000fffff984 */ /* 0x000fe20000000800 */
[----:B------:R-:W-:Y:S01]  /*0830*/  @!PT LDS RZ, [RZ] ;  /* 0x00000000fffff984 */ /* 0x000fe20000000800 */
[----:B------:R1:W-:Y:S04]  /*0840*/  LDGSTS.E.BYPASS.128 [R58+0x2000], [R46.64+0x40] ;  /* 0x020000402e3a7fae */ /* 0x0003e8000b901c44 */
[----:B------:R-:W0:Y:S04]  /*0850*/  LDGDEPBAR ;  /* 0x00000000000079af */ /* 0x000e280000000000 */
[----:B------:R2:W-:Y:S04]  /*0860*/  LDGSTS.E.64 [R57+0x4000], [R50.64+0x40] ;  /* 0x0400004032397fae */ /* 0x0005e8000b921a44 */
[----:B------:R-:W0:Y:S01]  /*0870*/  LDGDEPBAR ;  /* 0x00000000000079af */ /* 0x000e220000000000 */
[----:B-1----:R-:W-:-:S02]  /*0880*/  IMAD.X R46, RZ, RZ, R47, P1 ;  /* 0x000000ffff2e7224 */ /* 0x002fc400008e062f */
[----:B--2---:R-:W-:Y:S02]  /*0890*/  IMAD.X R50, RZ, RZ, R51, P0 ;  /* 0x000000ffff327224 */ /* 0x004fe400000e0633 */
.L_x_0:
[----:B------:R-:W-:-:S04]  /*08a0*/  DEPBAR.LE SB0, 0x4 ;  /* 0x000081000000791a */ /* 0x000fc80000000000 */
[----:B------:R-:W-:Y:S01]  /*08b0*/  IADD3 R0, R0, 0x1, RZ ;  /* 0x0000000100007810 */ /* 0x000fe20007ffe0ff */
[----:B------:R-:W-:Y:S01]  /*08c0*/  IMAD.MOV.U32 R51, RZ, RZ, R50 ;  /* 0x000000ffff337224 */ /* 0x000fe200078e0032 */
[----:B------:R-:W-:Y:S01]  /*08d0*/  IADD3 R52, R52, 0x1, RZ ;  /* 0x0000000134347810 */ /* 0x000fe20007ffe0ff */
[----:B------:R-:W-:Y:S01]  /*08e0*/  IMAD.MOV.U32 R50, RZ, RZ, R55 ;  /* 0x000000ffff327224 */ /* 0x000fe200078e0037 */
[----:B------:R-:W-:Y:S01]  /*08f0*/  BAR.SYNC.DEFER_BLOCKING 0x0 ;  /* 0x0000000000007b1d */ /* 0x000fe20000010000 */
[----:B------:R-:W-:Y:S02]  /*0900*/  ISETP.GE.AND P0, PT, R0, 0x3, PT ;  /* 0x000000030000780c */ /* 0x000fe40003f06270 */
[----:B------:R-:W-:Y:S02]  /*0910*/  ISETP.GE.AND P1, PT, R52, 0x3, PT ;  /* 0x000000033400780c */ /* 0x000fe40003f26270 */
[----:B------:R-:W-:Y:S02]  /*0920*/  SEL R0, R0, RZ, !P0 ;  /* 0x000000ff00007207 */ /* 0x000fe40004000000 */
[----:B------:R-:W-:-:S02]  /*0930*/  ISETP.GE.U32.AND P0, PT, R53, 0x5d, PT ;  /* 0x0000005d3500780c */ /* 0x000fc40003f06070 */
[----:B------:R-:W-:Y:S01]  /*0940*/  SEL R52, R52, RZ, !P1 ;  /* 0x000000ff34347207 */ /* 0x000fe20004800000 */
[----:B------:R-:W-:Y:S01]  /*0950*/  IMAD R47, R0, 0x1000, R60 ;  /* 0x00001000002f7824 */ /* 0x000fe200078e023c */
[----:B------:R-:W-:Y:S01]  /*0960*/  ISETP.GE.U32.AND.EX P0, PT, R54, RZ, PT, P0 ;  /* 0x000000ff3600720c */ /* 0x000fe20003f06100 */
[C---:B------:R-:W-:Y:S01]  /*0970*/  IMAD R2, R0.reuse, 0x800, R59 ;  /* 0x0000080000027824 */ /* 0x040fe200078e023b */
[----:B------:R-:W-:-:S04]  /*0980*/  IADD3 R0, R0, 0x1, RZ ;  /* 0x0000000100007810 */ /* 0x000fc80007ffe0ff */
[----:B------:R-:W-:Y:S04]  /*0990*/  LDSM.16.M88.2 R44, [R2+0x3000] ;  /* 0x00300000022c783b */ /* 0x000fe80000000100 */
[----:B------:R-:W1:Y:S04]  /*09a0*/  LDSM.16.M88.4 R40, [R47] ;  /* 0x000000002f28783b */ /* 0x000e680000000200 */
[----:B------:R2:W3:Y:S04]  /*09b0*/  LDSM.16.M88.4 R20, [R47+0x800] ;  /* 0x000800002f14783b */ /* 0x0004e80000000200 */
[----:B------:R-:W4:Y:S01]  /*09c0*/  LDSM.16.M88.2 R48, [R2+0x3200] ;  /* 0x003200000230783b */ /* 0x000f220000000100 */
[----:B--2---:R-:W-:-:S02]  /*09d0*/  IMAD.MOV.U32 R47, RZ, RZ, R46 ;  /* 0x000000ffff2f7224 */ /* 0x004fc400078e002e */
[----:B------:R-:W-:-:S05]  /*09e0*/  IMAD.MOV.U32 R46, RZ, RZ, R56 ;  /* 0x000000ffff2e7224 */ /* 0x000fca00078e0038 */
[----:B------:R-:W-:Y:S01]  /*09f0*/  IADD3 R56, P2, R46, 0x80, RZ ;  /* 0x000000802e387810 */ /* 0x000fe20007f5e0ff */
[-C--:B-1----:R-:W-:Y:S08]  /*0a00*/  IMMA.16832.S8.S8.SAT R24, R40.ROW, R44.reuse.COL, R24 ;  /* 0x0000002c28187237 */ /* 0x082ff00000445c18 */
[----:B---3--:R-:W-:Y:S01]  /*0a10*/  IMMA.16832.S8.S8.SAT R28, R20.ROW, R44.COL, R28 ;  /* 0x0000002c141c7237 */ /* 0x008fe20000445c1c */
[----:B------:R-:W1:Y:S04]  /*0a20*/  LDSM.16.M88.2 R44, [R2+0x3400] ;  /* 0x00340000022c783b */ /* 0x000e680000000100 */
[----:B------:R-:W2:Y:S03]  /*0a30*/  LDSM.16.M88.2 R2, [R2+0x3600] ;  /* 0x003600000202783b */ /* 0x000ea60000000100 */
[-C--:B----4-:R-:W-:Y:S08]  /*0a40*/  IMMA.16832.S8.S8.SAT R32, R40.ROW, R48.reuse.COL, R32 ;  /* 0x0000003028207237 */ /* 0x090ff00000445c20 */
[----:B------:R-:W-:Y:S08]  /*0a50*/  IMMA.16832.S8.S8.SAT R8, R20.ROW, R48.COL, R8 ;  /* 0x0000003014087237 */ /* 0x000ff00000445c08 */
[C---:B-1----:R-:W-:Y:S08]  /*0a60*/  IMMA.16832.S8.S8.SAT R36, R40.reuse.ROW, R44.COL, R36 ;  /* 0x0000002c28247237 */ /* 0x042ff00000445c24 */
[-C--:B--2---:R-:W-:Y:S07]  /*0a70*/  IMMA.16832.S8.S8.SAT R4, R40.ROW, R2.reuse.COL, R4 ;  /* 0x0000000228047237 */ /* 0x084fee0000445c04 */
[C---:B------:R-:W-:Y:S01]  /*0a80*/  IMAD R40, R52.reuse, 0x1000, R58 ;  /* 0x0000100034287824 */ /* 0x040fe200078e023a */
[----:B------:R-:W-:Y:S01]  /*0a90*/  BAR.SYNC.DEFER_BLOCKING 0x0 ;  /* 0x0000000000007b1d */ /* 0x000fe20000010000 */
[C---:B------:R-:W-:Y:S08]  /*0aa0*/  IMMA.16832.S8.S8.SAT R16, R20.reuse.ROW, R2.COL, R16 ;  /* 0x0000000214107237 */ /* 0x040ff00000445c10 */
[----:B------:R-:W-:Y:S01]  /*0ab0*/  IMMA.16832.S8.S8.SAT R12, R20.ROW, R44.COL, R12 ;  /* 0x0000002c140c7237 */ /* 0x000fe20000445c0c */
[----:B------:R-:W-:Y:S01]  /*0ac0*/  @!PT LDS RZ, [RZ] ;  /* 0x00000000fffff984 */ /* 0x000fe20000000800 */
[----:B------:R-:W-:Y:S01]  /*0ad0*/  @!PT LDS RZ, [RZ] ;  /* 0x00000000fffff984 */ /* 0x000fe20000000800 */
[----:B------:R-:W-:Y:S01]  /*0ae0*/  @!PT LDS RZ, [RZ] ;  /* 0x00000000fffff984 */ /* 0x000fe20000000800 */
[----:B------:R1:W-:Y:S04]  /*0af0*/  LDGSTS.E.BYPASS.128 [R40], [R46.64], !P0 ;  /* 0x000000002e287fae */ /* 0x0003e8000c101c44 */
[----:B------:R-:W0:Y:S01]  /*0b00*/  LDGDEPBAR ;  /* 0x00000000000079af */ /* 0x000e220000000000 */
[C---:B-1----:R-:W-:Y:S01]  /*0b10*/  IMAD R40, R52.reuse, 0x800, R57 ;  /* 0x0000080034287824 */ /* 0x042fe200078e0239 */
[----:B------:R-:W-:-:S04]  /*0b20*/  IADD3 R52, R52, 0x1, RZ ;  /* 0x0000000134347810 */ /* 0x000fc80007ffe0ff */
[----:B------:R1:W-:Y:S01]  /*0b30*/  LDGSTS.E.64 [R40+0x3000], [R50.64], !P0 ;  /* 0x0300000032287fae */ /* 0x0003e2000c121a44 */
[----:B------:R-:W-:-:S03]  /*0b40*/  ISETP.GE.AND P0, PT, R0, 0x3, PT ;  /* 0x000000030000780c */ /* 0x000fc60003f06270 */
[----:B------:R-:W0:Y:S01]  /*0b50*/  LDGDEPBAR ;  /* 0x00000000000079af */ /* 0x000e220000000000 */
[----:B------:R-:W-:-:S05]  /*0b60*/  SEL R0, R0, RZ, !P0 ;  /* 0x000000ff00007207 */ /* 0x000fca0004000000 */
[C---:B------:R-:W-:Y:S02]  /*0b70*/  IMAD R55, R0.reuse, 0x1000, R60 ;  /* 0x0000100000377824 */ /* 0x040fe400078e023c */
[C---:B------:R-:W-:Y:S01]  /*0b80*/  IMAD R2, R0.reuse, 0x800, R59 ;  /* 0x0000080000027824 */ /* 0x040fe200078e023b */
[----:B------:R-:W-:Y:S01]  /*0b90*/  IADD3 R0, R0, 0x1, RZ ;  /* 0x0000000100007810 */ /* 0x000fe20007ffe0ff */
[----:B------:R-:W-:-:S04]  /*0ba0*/  DEPBAR.LE SB0, 0x4 ;  /* 0x000081000000791a */ /* 0x000fc80000000000 */
[----:B------:R-:W-:Y:S06]  /*0bb0*/  BAR.SYNC.DEFER_BLOCKING 0x0 ;  /* 0x0000000000007b1d */ /* 0x000fec0000010000 */
[----:B------:R-:W-:Y:S04]  /*0bc0*/  LDSM.16.M88.2 R44, [R2+0x3000] ;  /* 0x00300000022c783b */ /* 0x000fe80000000100 */
[----:B-1----:R-:W1:Y:S04]  /*0bd0*/  LDSM.16.M88.4 R40, [R55] ;  /* 0x000000003728783b */ /* 0x002e680000000200 */
[----:B------:R-:W2:Y:S04]  /*0be0*/  LDSM.16.M88.4 R20, [R55+0x800] ;  /* 0x000800003714783b */ /* 0x000ea80000000200 */
[----:B------:R-:W3:Y:S01]  /*0bf0*/  LDSM.16.M88.2 R48, [R2+0x3200] ;  /* 0x003200000230783b */ /* 0x000ee20000000100 */
[-C--:B-1----:R-:W-:Y:S08]  /*0c00*/  IMMA.16832.S8.S8.SAT R24, R40.ROW, R44.reuse.COL, R24 ;  /* 0x0000002c28187237 */ /* 0x082ff00000445c18 */
[----:B--2---:R-:W-:Y:S01]  /*0c10*/  IMMA.16832.S8.S8.SAT R28, R20.ROW, R44.COL, R28 ;  /* 0x0000002c141c7237 */ /* 0x004fe20000445c1c */
[----:B------:R-:W1:Y:S04]  /*0c20*/  LDSM.16.M88.2 R44, [R2+0x3400] ;  /* 0x00340000022c783b */ /* 0x000e680000000100 */
[----:B------:R-:W2:Y:S03]  /*0c30*/  LDSM.16.M88.2 R2, [R2+0x3600] ;  /* 0x003600000202783b */ /* 0x000ea60000000100 */
[-C--:B---3--:R-:W-:Y:S08]  /*0c40*/  IMMA.16832.S8.S8.SAT R32, R40.ROW, R48.reuse.COL, R32 ;  /* 0x0000003028207237 */ /* 0x088ff00000445c20 */
[----:B------:R-:W-:Y:S08]  /*0c50*/  IMMA.16832.S8.S8.SAT R8, R20.ROW, R48.COL, R8 ;  /* 0x0000003014087237 */ /* 0x000ff00000445c08 */
[C---:B-1----:R-:W-:Y:S08]  /*0c60*/  IMMA.16832.S8.S8.SAT R36, R40.reuse.ROW, R44.COL, R36 ;  /* 0x0000002c28247237 */ /* 0x042ff00000445c24 */
[-C--:B--2---:R-:W-:Y:S01]  /*0c70*/  IMMA.16832.S8.S8.SAT R4, R40.ROW, R2.reuse.COL, R4 ;  /* 0x0000000228047237 */ /* 0x084fe20000445c04 */
[----:B------:R-:W-:Y:S06]  /*0c80*/  BAR.SYNC.DEFER_BLOCKING 0x0 ;  /* 0x0000000000007b1d */ /* 0x000fec0000010000 */
[----:B------:R-:W-:Y:S01]  /*0c90*/  IADD3 R40, P1, R53, 0x1, RZ ;  /* 0x0000000135287810 */ /* 0x000fe20007f3e0ff */
[----:B------:R-:W-:Y:S03]  /*0ca0*/  IMMA.16832.S8.S8.SAT R16, R20.ROW, R2.COL, R16 ;  /* 0x0000000214107237 */ /* 0x000fe60000445c10 */
[----:B------:R-:W-:Y:S01]  /*0cb0*/  ISETP.GE.U32.AND P0, PT, R40, 0x5d, PT ;  /* 0x0000005d2800780c */ /* 0x000fe20003f06070 */
[----:B------:R-:W-:Y:S01]  /*0cc0*/  IMAD.X R40, RZ, RZ, R54, P1 ;  /* 0x000000ffff287224 */ /* 0x000fe200008e0636 */
[----:B------:R-:W-:-:S03]  /*0cd0*/  ISETP.GE.AND P1, PT, R52, 0x3, PT ;  /* 0x000000033400780c */ /* 0x000fc60003f26270 */
[----:B------:R-:W-:Y:S01]  /*0ce0*/  IMMA.16832.S8.S8.SAT R12, R20.ROW, R44.COL, R12 ;  /* 0x0000002c140c7237 */ /* 0x000fe20000445c0c */
[----:B------:R-:W-:Y:S02]  /*0cf0*/  ISETP.GE.U32.AND.EX P0, PT, R40, RZ, PT, P0 ;  /* 0x000000ff2800720c */ /* 0x000fe40003f06100 */
[----:B------:R-:W-:-:S05]  /*0d00*/  SEL R52, R52, RZ, !P1 ;  /* 0x000000ff34347207 */ /* 0x000fca0004800000 */
[----:B------:R-:W-:-:S06]  /*0d10*/  IMAD R40, R52, 0x1000, R58 ;  /* 0x0000100034287824 */ /* 0x000fcc00078e023a */
[----:B------:R-:W-:Y:S01]  /*0d20*/  @!PT LDS RZ, [RZ] ;  /* 0x00000000fffff984 */ /* 0x000fe20000000800 */
[----:B------:R-:W-:Y:S01]  /*0d30*/  @!PT LDS RZ, [RZ] ;  /* 0x00000000fffff984 */ /* 0x000fe20000000800 */
[----:B------:R-:W-:Y:S01]  /*0d40*/  @!PT LDS RZ, [RZ] ;  /* 0x00000000fffff984 */ /* 0x000fe20000000800 */
[----:B------:R1:W-:Y:S04]  /*0d50*/  LDGSTS.E.BYPASS.128 [R40], [R46.64+0x20], !P0 ;  /* 0x000000202e287fae */ /* 0x0003e8000c101c44 */
[----:B------:R-:W0:Y:S01]  /*0d60*/  LDGDEPBAR ;  /* 0x00000000000079af */ /* 0x000e220000000000 */
[C---:B-1----:R-:W-:Y:S01]  /*0d70*/  IMAD R40, R52.reuse, 0x800, R57 ;  /* 0x0000080034287824 */ /* 0x042fe200078e0239 */
[----:B------:R-:W-:-:S04]  /*0d80*/  IADD3 R52, R52, 0x1, RZ ;  /* 0x0000000134347810 */ /* 0x000fc80007ffe0ff */
[----:B------:R1:W-:Y:S01]  /*0d90*/  LDGSTS.E.64 [R40+0x3000], [R50.64+0x20], !P0 ;  /* 0x0300002032287fae */ /* 0x0003e2000c121a44 */
        /* <DEDUP_REMOVED lines=42> */
[----:B------:R-:W-:Y:S01]  /*1040*/  IMAD R2, R0, 0x800, R59 ;  /* 0x0000080000027824 */ /* 0x000fe200078e023b */
        /* <DEDUP_REMOVED lines=13> */
[----:B--2---:R-:W-:Y:S01]  /*1120*/  IMMA.16832.S8.S8.SAT R4, R40.ROW, R2.COL, R4 ;  /* 0x0000000228047237 */ /* 0x004fe20000445c04 */
        /* <DEDUP_REMOVED lines=8> */
[----:B------:R-:W-:Y:S02]  /*11b0*/  SEL R52, R52, RZ, !P1 ;  /* 0x000000ff34347207 */ /* 0x000fe40004800000 */
[----:B------:R-:W-:-:S03]  /*11c0*/  IADD3 R55, P1, R50, 0x80, RZ ;  /* 0x0000008032377810 */ /* 0x000fc60007f3e0ff */
[C---:B------:R-:W-:Y:S02]  /*11d0*/  IMAD R40, R52.reuse, 0x1000, R58 ;  /* 0x0000100034287824 */ /* 0x040fe400078e023a */
[----:B------:R-:W-:-:S04]  /*11e0*/  IMAD R41, R52, 0x800, R57 ;  /* 0x0000080034297824 */ /* 0x000fc800078e0239 */
[----:B------:R-:W-:Y:S01]  /*11f0*/  @!PT LDS RZ, [RZ] ;  /* 0x00000000fffff984 */ /* 0x000fe20000000800 */
[----:B------:R-:W-:Y:S01]  /*1200*/  @!PT LDS RZ, [RZ] ;  /* 0x00000000fffff984 */ /* 0x000fe20000000800 */
[----:B------:R-:W-:Y:S01]  /*1210*/  @!PT LDS RZ, [RZ] ;  /* 0x00000000fffff984 */ /* 0x000fe20000000800 */
[----:B------:R1:W-:Y:S04]  /*1220*/  LDGSTS.E.BYPASS.128 [R40], [R46.64+0x60], !P0 ;  /* 0x000000602e287fae */ /* 0x0003e8000c101c44 */
[----:B------:R-:W0:Y:S04]  /*1230*/  LDGDEPBAR ;  /* 0x00000000000079af */ /* 0x000e280000000000 */
[----:B------:R2:W-:Y:S01]  /*1240*/  LDGSTS.E.64 [R41+0x3000], [R50.64+0x60], !P0 ;  /* 0x0300006032297fae */ /* 0x0005e2000c121a44 */
[----:B------:R-:W-:-:S03]  /*1250*/  IADD3 R53, P0, R53, 0x4, RZ ;  /* 0x0000000435357810 */ /* 0x000fc60007f1e0ff */
[----:B------:R-:W0:Y:S01]  /*1260*/  LDGDEPBAR ;  /* 0x00000000000079af */ /* 0x000e220000000000 */
[----:B-1----:R-:W-:Y:S02]  /*1270*/  IMAD.X R46, RZ, RZ, R47, P2 ;  /* 0x000000ffff2e7224 */ /* 0x002fe400010e062f */
[----:B------:R-:W-:Y:S01]  /*1280*/  IMAD.X R54, RZ, RZ, R54, P0 ;  /* 0x000000ffff367224 */ /* 0x000fe200000e0636 */
[----:B------:R-:W-:-:S04]  /*1290*/  ISETP.NE.U32.AND P0, PT, R53, 0x60, PT ;  /* 0x000000603500780c */ /* 0x000fc80003f05070 */
[----:B------:R-:W-:Y:S01]  /*12a0*/  ISETP.NE.AND.EX P0, PT, R54, RZ, PT, P0 ;  /* 0x000000ff3600720c */ /* 0x000fe20003f05300 */
[----:B--2---:R-:W-:-:S12]  /*12b0*/  IMAD.X R50, RZ, RZ, R51, P1 ;  /* 0x000000ffff327224 */ /* 0x004fd800008e0633 */
[----:B------:R-:W-:Y:S05]  /*12c0*/  @P0 BRA `(.L_x_0) ;  /* 0xfffff5d000000947 */ /* 0x000fea000383ffff */
[----:B------:R-:W2:Y:S01]  /*12d0*/  LDL.LU R41, [R1] ;  /* 0x0000000001297983 */ /* 0x000ea20000300800 */
[----:B------:R-:W-:-:S04]  /*12e0*/  DEPBAR.LE SB0, 0x0 ;  /* 0x000080000000791a */ /* 0x000fc80000000000 */
[----:B------:R-:W1:Y:S04]  /*12f0*/  S2R R42, SR_TID.X ;  /* 0x00000000002a7919 */ /* 0x000e680000002100 */
[----:B------:R-:W3:Y:S01]  /*1300*/  S2R R43, SR_TID.X ;  /* 0x00000000002b7919 */ /* 0x000ee20000002100 */
[----:B-1----:R-:W-:Y:S02]  /*1310*/  IMAD.SHL.U32 R42, R42, 0x10, RZ ;  /* 0x000000102a2a7824 */ /* 0x002fe400078e00ff */
[----:B---3--:R-:W-:-:S03]  /*1320*/  IMAD.SHL.U32 R43, R43, 0x2, RZ ;  /* 0x000000022b2b7824 */ /* 0x008fc600078e00ff */
[----:B------:R-:W-:Y:S02]  /*1330*/  LOP3.LUT R0, R42, 0x5c0, RZ, 0xc0, !PT ;  /* 0x000005c02a007812 */ /* 0x000fe400078ec0ff */
[----:B------:R-:W1:Y:S02]  /*1340*/  S2R R42, SR_TID.X ;  /* 0x00000000002a7919 */ /* 0x000e640000002100 */
[----:B------:R-:W-:Y:S02]  /*1350*/  LOP3.LUT R0, R0, 0x6, R43, 0xf8, !PT ;  /* 0x0000000600007812 */ /* 0x000fe400078ef82b */
[----:B------:R-:W3:Y:S01]  /*1360*/  S2R R43, SR_TID.X ;  /* 0x00000000002b7919 */ /* 0x000ee20000002100 */
[----:B-1----:R-:W-:Y:S01]  /*1370*/  IMAD.SHL.U32 R42, R42, 0x4, RZ ;  /* 0x000000042a2a7824 */ /* 0x002fe200078e00ff */
[----:B---3--:R-:W-:-:S04]  /*1380*/  LOP3.LUT R43, R43, 0x80, RZ, 0xc0, !PT ;  /* 0x000000802b2b7812 */ /* 0x008fc800078ec0ff */
[----:B------:R-:W-:Y:S02]  /*1390*/  SHF.R.U32.HI R2, RZ, 0x4, R42 ;  /* 0x00000004ff027819 */ /* 0x000fe4000001162a */
[----:B------:R-:W-:Y:S01]  /*13a0*/  LOP3.LUT R21, R42, 0x3fc, RZ, 0xc0, !PT ;  /* 0x000003fc2a157812 */ /* 0x000fe200078ec0ff */
[----:B------:R-:W-:Y:S01]  /*13b0*/  IMAD R49, R43, 0x10, R0 ;  /* 0x000000102b317824 */ /* 0x000fe200078e0200 */
[----:B------:R-:W1:Y:S01]  /*13c0*/  S2R R40, SR_TID.X ;  /* 0x0000000000287919 */ /* 0x000e620000002100 */
[----:B------:R-:W-:-:S03]  /*13d0*/  LOP3.LUT R61, R61, 0x3c, R42, 0xf8, !PT ;  /* 0x0000003c3d3d7812 */ /* 0x000fc600078ef82a */
[----:B------:R-:W3:Y:S01]  /*13e0*/  S2R R43, SR_TID.X ;  /* 0x00000000002b7919 */ /* 0x000ee20000002100 */
[----:B------:R-:W-:Y:S02]  /*13f0*/  LOP3.LUT R2, R2, 0x3c, RZ, 0xc0, !PT ;  /* 0x0000003c02027812 */ /* 0x000fe400078ec0ff */
[C---:B------:R-:W-:Y:S02]  /*1400*/  LOP3.LUT R0, R21.reuse, 0x400, RZ, 0xfc, !PT ;  /* 0x0000040015007812 */ /* 0x040fe400078efcff */
[C---:B------:R-:W-:Y:S01]  /*1410*/  LOP3.LUT R20, R21.reuse, 0xc00, RZ, 0xfc, !PT ;  /* 0x00000c0015147812 */ /* 0x040fe200078efcff */
[----:B------:R-:W-:Y:S01]  /*1420*/  IMAD.IADD R48, R21, 0x1, R2 ;  /* 0x0000000115307824 */ /* 0x000fe200078e0202 */
[----:B------:R-:W-:Y:S02]  /*1430*/  SHF.R.U32.HI R2, RZ, 0x4, R0 ;  /* 0x00000004ff027819 */ /* 0x000fe40000011600 */
[----:B------:R-:W-:Y:S02]  /*1440*/  IADD3 R0, R49, 0x200, RZ ;  /* 0x0000020031007810 */ /* 0x000fe40007ffe0ff */
[----:B------:R-:W-:-:S02]  /*1450*/  SHF.R.U32.HI R23, RZ, 0x4, R20 ;  /* 0x00000004ff177819 */ /* 0x000fc40000011614 */
[----:B------:R-:W-:Y:S02]  /*1460*/  SHF.R.U32.HI R51, RZ, 0x4, R0 ;  /* 0x00000004ff337819 */ /* 0x000fe40000011600 */
[----:B------:R-:W-:Y:S02]  /*1470*/  LOP3.LUT R0, R23, 0xfc, RZ, 0xc0, !PT ;  /* 0x000000fc17007812 */ /* 0x000fe400078ec0ff */
[----:B------:R-:W-:Y:S02]  /*1480*/  LOP3.LUT R23, R51, 0xfc, RZ, 0xc0, !PT ;  /* 0x000000fc33177812 */ /* 0x000fe400078ec0ff */
[----:B---3--:R-:W-:-:S04]  /*1490*/  SHF.R.U32.HI R43, RZ, 0x2, R43 ;  /* 0x00000002ff2b7819 */ /* 0x008fc8000001162b */
[----:B------:R-:W-:-:S04]  /*14a0*/  LOP3.LUT R20, R49, 0x8, R43, 0xf8, !PT ;  /* 0x0000000831147812 */ /* 0x000fc800078ef82b */
[----:B------:R-:W-:Y:S01]  /*14b0*/  LEA.HI R49, R49, R20, RZ, 0x1c ;  /* 0x0000001431317211 */ /* 0x000fe200078fe0ff */
[----:B------:R-:W-:Y:S01]  /*14c0*/  BAR.SYNC.DEFER_BLOCKING 0x0 ;  /* 0x0000000000007b1d */ /* 0x000fe20000010000 */
[C---:B------:R-:W-:Y:S02]  /*14d0*/  IMAD.IADD R51, R20.reuse, 0x1, R51 ;  /* 0x0000000114337824 */ /* 0x040fe400078e0233 */
[----:B------:R-:W-:Y:S01]  /*14e0*/  IMAD.IADD R52, R20, 0x1, R23 ;  /* 0x0000000114347824 */ /* 0x000fe200078e0217 */
[----:B------:R-:W-:Y:S02]  /*14f0*/  LOP3.LUT R3, R21, 0x800, RZ, 0xfc, !PT ;  /* 0x0000080015037812 */ /* 0x000fe400078efcff */
[----:B------:R-:W-:Y:S04]  /*1500*/  STS.64 [R49.X4], R24 ;  /* 0x0000001831007388 */ /* 0x000fe80000004a00 */
[----:B------:R-:W-:Y:S04]  /*1510*/  STS.64 [R51.X4+0x800], R26 ;  /* 0x0008001a33007388 */ /* 0x000fe80000004a00 */
[----:B------:R-:W-:Y:S04]  /*1520*/  STS.64 [R49.X4+0x40], R32 ;  /* 0x0000402031007388 */ /* 0x000fe80000004a00 */
[----:B------:R-:W-:Y:S04]  /*1530*/  STS.64 [R52.X4+0x840], R34 ;  /* 0x0008402234007388 */ /* 0x000fe80000004a00 */
[----:B------:R-:W-:Y:S04]  /*1540*/  STS.64 [R49.X4+0x80], R36 ;  /* 0x0000802431007388 */ /* 0x000fe80000004a00 */
[----:B------:R-:W-:Y:S04]  /*1550*/  STS.64 [R52.X4+0x880], R38 ;  /* 0x0008802634007388 */ /* 0x000fe80000004a00 */
[----:B------:R-:W-:Y:S04]  /*1560*/  STS.64 [R49.X4+0xc0], R4 ;  /* 0x0000c00431007388 */ /* 0x000fe80000004a00 */
[----:B------:R-:W-:Y:S04]  /*1570*/  STS.64 [R52.X4+0x8c0], R6 ;  /* 0x0008c00634007388 */ /* 0x000fe80000004a00 */
[----:B------:R-:W-:Y:S01]  /*1580*/  BAR.SYNC.DEFER_BLOCKING 0x0 ;  /* 0x0000000000007b1d */ /* 0x000fe20000010000 */
[----:B------:R-:W-:-:S02]  /*1590*/  SHF.R.U32.HI R3, RZ, 0x4, R3 ;  /* 0x00000004ff037819 */ /* 0x000fc40000011603 */
[----:B------:R-:W-:Y:S02]  /*15a0*/  LOP3.LUT R2, R2, 0x7c, RZ, 0xc0, !PT ;  /* 0x0000007c02027812 */ /* 0x000fe400078ec0ff */
[----:B------:R-:W-:Y:S02]  /*15b0*/  LOP3.LUT R22, R3, 0xbc, RZ, 0xc0, !PT ;  /* 0x000000bc03167812 */ /* 0x000fe400078ec0ff */
[----:B-1----:R-:W-:Y:S01]  /*15c0*/  SHF.R.U32.HI R40, RZ, 0x4, R40 ;  /* 0x00000004ff287819 */ /* 0x002fe20000011628 */
[C---:B------:R-:W-:Y:S02]  /*15d0*/  IMAD.IADD R3, R21.reuse, 0x1, R2 ;  /* 0x0000000115037824 */ /* 0x040fe400078e0202 */
[C---:B------:R-:W-:Y:S01]  /*15e0*/  IMAD.IADD R2, R21.reuse, 0x1, R22 ;  /* 0x0000000115027824 */ /* 0x040fe200078e0216 */
[----:B------:R-:W-:Y:S01]  /*15f0*/  SGXT.U32 R50, R40, 0x4 ;  /* 0x000000042832781a */ /* 0x000fe20000000000 */
[----:B------:R-:W-:Y:S02]  /*1600*/  IMAD.IADD R0, R21, 0x1, R0 ;  /* 0x0000000115007824 */ /* 0x000fe400078e0200 */
[----:B------:R-:W1:Y:S04]  /*1610*/  LDS.128 R20, [R48.X4] ;  /* 0x0000000030147984 */ /* 0x000e680000004c00 */
[----:B------:R-:W3:Y:S04]  /*1620*/  LDS.128 R24, [R3.X4+0x1000] ;  /* 0x0010000003187984 */ /* 0x000ee80000004c00 */
[----:B------:R-:W4:Y:S01]  /*1630*/  LDS.128 R32, [R2.X4+0x2000] ;  /* 0x0020000002207984 */ /* 0x000f220000004c00 */
[----:B------:R-:W-:-:S02]  /*1640*/  ISETP.GE.AND P0, PT, R61, 0x3000, PT ;  /* 0x000030003d00780c */ /* 0x000fc40003f06270 */
[----:B--2---:R-:W-:Y:S02]  /*1650*/  LOP3.LUT R50, R50, R41, RZ, 0xfc, !PT ;  /* 0x0000002932327212 */ /* 0x004fe400078efcff */
[----:B------:R-:W2:Y:S04]  /*1660*/  LDS.128 R40, [R0.X4+0x3000] ;  /* 0x0030000000287984 */ /* 0x000ea80000004c00 */
[----:B------:R-:W-:Y:S06]  /*1670*/  BAR.SYNC.DEFER_BLOCKING 0x0 ;  /* 0x0000000000007b1d */ /* 0x000fec0000010000 */
[----:B------:R-:W-:Y:S04]  /*1680*/  STS.64 [R49.X4], R28 ;  /* 0x0000001c31007388 */ /* 0x000fe80000004a00 */
[----:B------:R-:W-:Y:S04]  /*1690*/  STS.64 [R51.X4+0x800], R30 ;  /* 0x0008001e33007388 */ /* 0x000fe80000004a00 */
[----:B------:R5:W-:Y:S04]  /*16a0*/  STS.64 [R49.X4+0x40], R8 ;  /* 0x0000400831007388 */ /* 0x000be80000004a00 */
[----:B------:R1:W-:Y:S04]  /*16b0*/  STS.64 [R52.X4+0x840], R10 ;  /* 0x0008400a34007388 */ /* 0x0003e80000004a00 */
[----:B------:R-:W-:Y:S04]  /*16c0*/  STS.64 [R49.X4+0x80], R12 ;  /* 0x0000800c31007388 */ /* 0x000fe80000004a00 */
[----:B------:R-:W-:Y:S04]  /*16d0*/  STS.64 [R52.X4+0x880], R14 ;  /* 0x0008800e34007388 */ /* 0x000fe80000004a00 */
[----:B------:R-:W-:Y:S04]  /*16e0*/  STS.64 [R49.X4+0xc0], R16 ;  /* 0x0000c01031007388 */ /* 0x000fe80000004a00 */
[----:B------:R-:W-:Y:S04]  /*16f0*/  STS.64 [R52.X4+0x8c0], R18 ;  /* 0x0008c01234007388 */ /* 0x000fe80000004a00 */
[----:B------:R-:W-:Y:S01]  /*1700*/  BAR.SYNC.DEFER_BLOCKING 0x0 ;  /* 0x0000000000007b1d */ /* 0x000fe20000010000 */
[----:B-----5:R-:W-:-:S02]  /*1710*/  LOP3.LUT R8, R50, 0x20, RZ, 0xfc, !PT ;  /* 0x0000002032087812 */ /* 0x020fc400078efcff */
[C---:B------:R-:W-:Y:S01]  /*1720*/  ISETP.LT.AND P1, PT, R50.reuse, 0x1010, !P0 ;  /* 0x000010103200780c */ /* 0x040fe20004721270 */
[----:B------:R-:W-:Y:S01]  /*1730*/  IMAD R61, R50, 0x3000, R61 ;  /* 0x00003000323d7824 */ /* 0x000fe200078e023d */
[----:B------:R-:W-:Y:S01]  /*1740*/  ISETP.LT.AND P5, PT, R8, 0x1010, !P0 ;  /* 0x000010100800780c */ /* 0x000fe200047a1270 */
[----:B------:R-:W5:Y:S04]  /*1750*/  LDS.128 R4, [R48.X4] ;  /* 0x0000000030047984 */ /* 0x000f680000004c00 */
[----:B------:R-:W2:Y:S04]  /*1760*/  LDS.128 R36, [R3.X4+0x1000] ;  /* 0x0010000003247984 */ /* 0x000ea80000004c00 */
[----:B------:R3:W2:Y:S01]  /*1770*/  LDS.128 R44, [R2.X4+0x2000] ;  /* 0x00200000022c7984 */ /* 0x0006a20000004c00 */
[----:B------:R-:W-:Y:S01]  /*1780*/  IMAD.MOV.U32 R8, RZ, RZ, 0x4 ;  /* 0x00000004ff087424 */ /* 0x000fe200078e00ff */
[----:B------:R-:W-:-:S02]  /*1790*/  LOP3.LUT R28, R50, 0x10, RZ, 0xfc, !PT ;  /* 0x00000010321c7812 */ /* 0x000fc400078efcff */
[C---:B------:R-:W-:Y:S02]  /*17a0*/  LOP3.LUT R9, R50.reuse, 0x40, RZ, 0xfc, !PT ;  /* 0x0000004032097812 */ /* 0x040fe400078efcff */
[----:B-1----:R-:W-:Y:S01]  /*17b0*/  LOP3.LUT R10, R50, 0x30, RZ, 0xfc, !PT ;  /* 0x00000030320a7812 */ /* 0x002fe200078efcff */
[----:B---3--:R-:W-:Y:S01]  /*17c0*/  IMAD.WIDE R2, R61, R8, c[0x0][0x170] ;  /* 0x00005c003d027625 */ /* 0x008fe200078e0208 */
[----:B------:R-:W-:Y:S02]  /*17d0*/  ISETP.LT.AND P6, PT, R28, 0x1010, !P0 ;  /* 0x000010101c00780c */ /* 0x000fe400047c1270 */
[----:B------:R-:W-:Y:S02]  /*17e0*/  ISETP.LT.AND P3, PT, R9, 0x1010, !P0 ;  /* 0x000010100900780c */ /* 0x000fe40004761270 */
[C---:B------:R-:W-:Y:S02]  /*17f0*/  LOP3.LUT R12, R50.reuse, 0x50, RZ, 0xfc, !PT ;  /* 0x00000050320c7812 */ /* 0x040fe400078efcff */
[----:B------:R-:W-:-:S02]  /*1800*/  LOP3.LUT R9, R50, 0x60, RZ, 0xfc, !PT ;  /* 0x0000006032097812 */ /* 0x000fc400078efcff */
[----:B------:R-:W-:Y:S02]  /*1810*/  ISETP.LT.AND P4, PT, R10, 0x1010, !P0 ;  /* 0x000010100a00780c */ /* 0x000fe40004781270 */
[----:B------:R-:W-:Y:S01]  /*1820*/  LOP3.LUT R50, R50, 0x70, RZ, 0xfc, !PT ;  /* 0x0000007032327812 */ /* 0x000fe200078efcff */
[----:B------:R1:W-:Y:S01]  /*1830*/  @P1 STG.E.128 [R2.64], R20 ;  /* 0x0000001402001986 */ /* 0x0003e2000c101d04 */
[C---:B------:R-:W-:Y:S02]  /*1840*/  IADD3 R11, R61.reuse, 0x30000, RZ ;  /* 0x000300003d0b7810 */ /* 0x040fe40007ffe0ff */
[----:B------:R-:W-:Y:S02]  /*1850*/  ISETP.LT.AND P2, PT, R12, 0x1010, !P0 ;  /* 0x000010100c00780c */ /* 0x000fe40004741270 */
[----:B------:R-:W-:Y:S02]  /*1860*/  IADD3 R13, R61, 0x60000, RZ ;  /* 0x000600003d0d7810 */ /* 0x000fe40007ffe0ff */
[----:B------:R-:W-:-:S02]  /*1870*/  ISETP.LT.AND P1, PT, R9, 0x1010, !P0 ;  /* 0x000010100900780c */ /* 0x000fc40004721270 */
[C---:B------:R-:W-:Y:S02]  /*1880*/  IADD3 R15, R61.reuse, 0x90000, RZ ;  /* 0x000900003d0f7810 */ /* 0x040fe40007ffe0ff */
[----:B------:R-:W-:Y:S02]  /*1890*/  ISETP.LT.AND P0, PT, R50, 0x1010, !P0 ;  /* 0x000010103200780c */ /* 0x000fe40004701270 */
[----:B------:R-:W-:Y:S01]  /*18a0*/  IADD3 R9, R61, 0xc0000, RZ ;  /* 0x000c00003d097810 */ /* 0x000fe20007ffe0ff */
[-C--:B------:R-:W-:Y:S01]  /*18b0*/  IMAD.WIDE R10, R11, R8.reuse, c[0x0][0x170] ;  /* 0x00005c000b0a7625 */ /* 0x080fe200078e0208 */
[C---:B------:R-:W-:Y:S02]  /*18c0*/  IADD3 R17, R61.reuse, 0xf0000, RZ ;  /* 0x000f00003d117810 */ /* 0x040fe40007ffe0ff */
[----:B------:R-:W-:Y:S01]  /*18d0*/  IADD3 R19, R61, 0x120000, RZ ;  /* 0x001200003d137810 */ /* 0x000fe20007ffe0ff */
[-C--:B------:R-:W-:Y:S01]  /*18e0*/  IMAD.WIDE R12, R13, R8.reuse, c[0x0][0x170] ;  /* 0x00005c000d0c7625 */ /* 0x080fe200078e0208 */
[----:B------:R3:W-:Y:S03]  /*18f0*/  @P6 STG.E.128 [R10.64], R24 ;  /* 0x000000180a006986 */ /* 0x0007e6000c101d04 */
[-C--:B------:R-:W-:Y:S01]  /*1900*/  IMAD.WIDE R14, R15, R8.reuse, c[0x0][0x170] ;  /* 0x00005c000f0e7625 */ /* 0x080fe200078e0208 */
[----:B----4-:R3:W-:Y:S03]  /*1910*/  @P5 STG.E.128 [R12.64], R32 ;  /* 0x000000200c005986 */ /* 0x0107e6000c101d04 */
[-C--:B-1----:R-:W-:Y:S01]  /*1920*/  IMAD.WIDE R2, R9, R8.reuse, c[0x0][0x170] ;  /* 0x00005c0009027625 */ /* 0x082fe200078e0208 */
[----:B--2---:R3:W-:Y:S03]  /*1930*/  @P4 STG.E.128 [R14.64], R40 ;  /* 0x000000280e004986 */ /* 0x0047e6000c101d04 */
[-C--:B------:R-:W-:Y:S01]  /*1940*/  IMAD.WIDE R16, R17, R8.reuse, c[0x0][0x170] ;  /* 0x00005c0011107625 */ /* 0x080fe200078e0208 */
[----:B-----5:R3:W-:Y:S03]  /*1950*/  @P3 STG.E.128 [R2.64], R4 ;  /* 0x0000000402003986 */ /* 0x0207e6000c101d04 */
[----:B------:R-:W-:Y:S01]  /*1960*/  IMAD.WIDE R18, R19, R8, c[0x0][0x170] ;  /* 0x00005c0013127625 */ /* 0x000fe200078e0208 */
[----:B------:R3:W-:Y:S04]  /*1970*/  @P2 STG.E.128 [R16.64], R36 ;  /* 0x0000002410002986 */ /* 0x0007e8000c101d04 */
[----:B------:R3:W-:Y:S01]  /*1980*/  @P1 STG.E.128 [R18.64], R44 ;  /* 0x0000002c12001986 */ /* 0x0007e2000c101d04 */
[----:B------:R-:W-:Y:S05]  /*1990*/  @!P0 EXIT ;  /* 0x000000000000894d */ /* 0x000fea0003800000 */
[----:B---3--:R-:W1:Y:S01]  /*19a0*/  LDS.128 R4, [R0.X4+0x3000] ;  /* 0x0030000000047984 */ /* 0x008e620000004c00 */
[----:B------:R-:W-:-:S05]  /*19b0*/  IADD3 R9, R61, 0x150000, RZ ;  /* 0x001500003d097810 */ /* 0x000fca0007ffe0ff */
[----:B------:R-:W-:-:S05]  /*19c0*/  IMAD.WIDE R8, R9, R8, c[0x0][0x170] ;  /* 0x00005c0009087625 */ /* 0x000fca00078e0208 */
[----:B-1----:R-:W-:Y:S01]  /*19d0*/  STG.E.128 [R8.64], R4 ;  /* 0x0000000408007986 */ /* 0x002fe2000c101d04 */
[----:B------:R-:W-:Y:S05]  /*19e0*/  EXIT ;  /* 0x000000000000794d */ /* 0x000fea0003800000 */
.L_x_1:
[----:B------:R-:W-:-:S00]  /*19f0*/  BRA `(.L_x_1) ;  /* 0xfffffff000007947 */ /* 0x000fc0000383ffff */
[----:B------:R-:W-:-:S00]  /*1a00*/  NOP ;  /* 0x0000000000007918 */ /* 0x000fc00000000000 */
[----:B------:R-:W-:-:S00]  /*1a10*/  NOP ;  /* 0x0000000000007918 */ /* 0x000fc00000000000 */
[----:B------:R-:W-:-:S00]  /*1a20*/  NOP ;  /* 0x0000000000007918 */ /* 0x000fc00000000000 */
[----:B------:R-:W-:-:S00]  /*1a30*/  NOP ;  /* 0x0000000000007918 */ /* 0x000fc00000000000 */
[----:B------:R-:W-:-:S00]  /*1a40*/  NOP ;  /* 0x0000000000007918 */ /* 0x000fc00000000000 */
[----:B------:R-:W-:-:S00]  /*1a50*/  NOP ;  /* 0x0000000000007918 */ /* 0x000fc00000000000 */
[----:B------:R-:W-:-:S00]  /*1a60*/  NOP ;  /* 0x0000000000007918 */ /* 0x000fc00000000000 */
[----:B------:R-:W-:-:S00]  /*1a70*/  NOP ;  /* 0x0000000000007918 */ /* 0x000fc00000000000 */
.L_x_2:


//--------------------- .nv.shared.triton_mm      --------------------------
	.section	.nv.shared.triton_mm,"aw",@nobits
	.sectionflags	@""
	.align	16
